	.headerflags	@"EF_CUDA_TEXMODE_UNIFIED EF_CUDA_64BIT_ADDRESS EF_CUDA_ACCELERATORS EF_CUDA_SM90 EF_CUDA_VIRTUAL_SM(EF_CUDA_SM90)"
	.elftype	@"ET_EXEC"


//--------------------- .nv.info                  --------------------------
	.section	.nv.info,"",@"SHT_CUDA_INFO"
	.align	4


	//----- nvinfo : EIATTR_REGCOUNT
	.align		4
        /*0000*/ 	.byte	0x04, 0x2f
        /*0002*/ 	.short	(.L_1 - .L_0)
	.align		4
.L_0:
        /*0004*/ 	.word	index@(triton_poi_fused_cat_0)
        /*0008*/ 	.word	0x0000000a


	//----- nvinfo : EIATTR_MIN_STACK_SIZE
	.align		4
.L_1:
        /*000c*/ 	.byte	0x04, 0x12
        /*000e*/ 	.short	(.L_3 - .L_2)
	.align		4
.L_2:
        /*0010*/ 	.word	index@(triton_poi_fused_cat_0)
        /*0014*/ 	.word	0x00000000


	//----- nvinfo : EIATTR_FRAME_SIZE
	.align		4
.L_3:
        /*0018*/ 	.byte	0x04, 0x11
        /*001a*/ 	.short	(.L_5 - .L_4)
	.align		4
.L_4:
        /*001c*/ 	.word	index@(triton_poi_fused_cat_0)
        /*0020*/ 	.word	0x00000000


	//----- nvinfo : EIATTR_MIN_STACK_SIZE
	.align		4
.L_5:
        /*0024*/ 	.byte	0x04, 0x12
        /*0026*/ 	.short	(.L_7 - .L_6)
	.align		4
.L_6:
        /*0028*/ 	.word	index@(triton_poi_fused_cat_0)
        /*002c*/ 	.word	0x00000000
.L_7:


//--------------------- .nv.info.triton_poi_fused_cat_0 --------------------------
	.section	.nv.info.triton_poi_fused_cat_0,"",@"SHT_CUDA_INFO"
	.sectionflags	@""
	.align	4


	//----- nvinfo : EIATTR_CUDA_API_VERSION
	.align		4
        /*0000*/ 	.byte	0x04, 0x37
        /*0002*/ 	.short	(.L_9 - .L_8)
.L_8:
        /*0004*/ 	.word	0x0000007c


	//----- nvinfo : EIATTR_KPARAM_INFO
	.align		4
.L_9:
        /*0008*/ 	.byte	0x04, 0x17
        /*000a*/ 	.short	(.L_11 - .L_10)
.L_10:
        /*000c*/ 	.word	0x00000000
        /*0010*/ 	.short	0x0001
        /*0012*/ 	.short	0x0008
        /*0014*/ 	.byte	0x00, 0xf0, 0x11, 0x00


	//----- nvinfo : EIATTR_KPARAM_INFO
	.align		4
.L_11:
        /*0018*/ 	.byte	0x04, 0x17
        /*001a*/ 	.short	(.L_13 - .L_12)
.L_12:
        /*001c*/ 	.word	0x00000000
        /*0020*/ 	.short	0x0000
        /*0022*/ 	.short	0x0000
        /*0024*/ 	.byte	0x00, 0xf4, 0x21, 0x00


	//----- nvinfo : EIATTR_SPARSE_MMA_MASK
	.align		4
.L_13:
        /*0028*/ 	.byte	0x03, 0x50
        /*002a*/ 	.short	0x0000


	//----- nvinfo : EIATTR_MAXREG_COUNT
	.align		4
        /*002c*/ 	.byte	0x03, 0x1b
        /*002e*/ 	.short	0x00ff


	//----- nvinfo : EIATTR_EXIT_INSTR_OFFSETS
	.align		4
        /*0030*/ 	.byte	0x04, 0x1c
        /*0032*/ 	.short	(.L_15 - .L_14)


	//   ....[0]....
.L_14:
        /*0034*/ 	.word	0x000000e0


	//   ....[1]....
        /*0038*/ 	.word	0x00000110


	//----- nvinfo : EIATTR_REQNTID
	.align		4
.L_15:
        /*003c*/ 	.byte	0x04, 0x10
        /*003e*/ 	.short	(.L_17 - .L_16)
.L_16:
        /*0040*/ 	.word	0x00000080
        /*0044*/ 	.word	0x00000001
        /*0048*/ 	.word	0x00000001


	//----- nvinfo : EIATTR_CBANK_PARAM_SIZE
	.align		4
.L_17:
        /*004c*/ 	.byte	0x03, 0x19
        /*004e*/ 	.short	0x000c


	//----- nvinfo : EIATTR_PARAM_CBANK
	.align		4
        /*0050*/ 	.byte	0x04, 0x0a
        /*0052*/ 	.short	(.L_19 - .L_18)
	.align		4
.L_18:
        /*0054*/ 	.word	index@(.nv.constant0.triton_poi_fused_cat_0)
        /*0058*/ 	.short	0x0210
        /*005a*/ 	.short	0x000c


	//----- nvinfo : EIATTR_SW_WAR
	.align		4
.L_19:
        /*005c*/ 	.byte	0x04, 0x36
        /*005e*/ 	.short	(.L_21 - .L_20)
.L_20:
        /*0060*/ 	.word	0x00000008
.L_21:


//--------------------- .nv.callgraph             --------------------------
	.section	.nv.callgraph,"",@"SHT_CUDA_CALLGRAPH"
	.align	4
	.sectionentsize	8
	.align		4
        /*0000*/ 	.word	0x00000000
	.align		4
        /*0004*/ 	.word	0xffffffff
	.align		4
        /*0008*/ 	.word	0x00000000
	.align		4
        /*000c*/ 	.word	0xfffffffe
	.align		4
        /*0010*/ 	.word	0x00000000
	.align		4
        /*0014*/ 	.word	0xfffffffd
	.align		4
        /*0018*/ 	.word	0x00000000
	.align		4
        /*001c*/ 	.word	0xfffffffc


//--------------------- .text.triton_poi_fused_cat_0 --------------------------
	.section	.text.triton_poi_fused_cat_0,"ax",@progbits
	.align	128
        .global         triton_poi_fused_cat_0
        .type           triton_poi_fused_cat_0,@function
        .size           triton_poi_fused_cat_0,(.L_x_1 - triton_poi_fused_cat_0)
        .other          triton_poi_fused_cat_0,@"STO_CUDA_ENTRY STV_DEFAULT"
triton_poi_fused_cat_0:
.text.triton_poi_fused_cat_0:
[----:B------:R-:W0:Y:S02]  /*0000*/  LDC R1, c[0x0][0x28] ;  /* 0x00000a00ff017b82 */ /* 0x000e240000000800 */
[----:B------:R-:W1:Y:S01]  /*0010*/  S2R R0, SR_TID.X ;  /* 0x0000000000007919 */ /* 0x000e620000002100 */
[----:B------:R-:W2:Y:S01]  /*0020*/  LDC.64 R2, c[0x0][0x210] ;  /* 0x00008400ff027b82 */ /* 0x000ea20000000a00 */
[----:B------:R-:W3:Y:S01]  /*0030*/  S2R R5, SR_CTAID.X ;  /* 0x0000000000057919 */ /* 0x000ee20000002500 */
[----:B-1----:R-:W-:-:S05]  /*0040*/  LOP3.LUT R0, R0, 0x7f, RZ, 0xc0, !PT ;  /* 0x0000007f00007812 */ /* 0x002fca00078ec0ff */
[----:B---3--:R-:W-:-:S04]  /*0050*/  IMAD R5, R5, 0x80, R0 ;  /* 0x0000008005057824 */ /* 0x008fc800078e0200 */
[C---:B------:R-:W-:Y:S01]  /*0060*/  IMAD.HI R0, R5.reuse, 0x66666667, RZ ;  /* 0x6666666705007827 */ /* 0x040fe200078e02ff */
[----:B------:R-:W-:-:S03]  /*0070*/  ISETP.GE.AND P1, PT, R5, 0x140, PT ;  /* 0x000001400500780c */ /* 0x000fc60003f26270 */
[----:B--2---:R-:W-:Y:S01]  /*0080*/  IMAD.WIDE R2, R5, 0x4, R2 ;  /* 0x0000000405027825 */ /* 0x004fe200078e0202 */
[----:B------:R-:W-:-:S04]  /*0090*/  SHF.R.S32.HI R7, RZ, 0x1, R0 ;  /* 0x00000001ff077819 */ /* 0x000fc80000011400 */
[----:B------:R-:W-:-:S05]  /*00a0*/  LEA.HI R0, R0, R7, RZ, 0x1 ;  /* 0x0000000700007211 */ /* 0x000fca00078f08ff */
[----:B------:R-:W-:-:S05]  /*00b0*/  IMAD R0, R0, -0x5, R5 ;  /* 0xfffffffb00007824 */ /* 0x000fca00078e0205 */
[----:B------:R-:W-:-:S04]  /*00c0*/  ISETP.GE.AND P0, PT, R0, 0x4, PT ;  /* 0x000000040000780c */ /* 0x000fc80003f06270 */
[----:B------:R-:W-:Y:S01]  /*00d0*/  SEL R5, RZ, 0x3f800000, P0 ;  /* 0x3f800000ff057807 */ /* 0x000fe20000000000 */
[----:B------:R-:W-:Y:S08]  /*00e0*/  @P1 EXIT ;  /* 0x000000000000194d */ /* 0x000ff00003800000 */
[----:B------:R-:W-:Y:S02]  /*00f0*/  ULDC.64 UR4, c[0x0][0x208] ;  /* 0x0000820000047ab9 */ /* 0x000fe40000000a00 */
[----:B------:R-:W-:Y:S01]  /*0100*/  STG.E desc[UR4][R2.64], R5 ;  /* 0x0000000502007986 */ /* 0x000fe2000c101904 */
[----:B------:R-:W-:Y:S05]  /*0110*/  EXIT ;  /* 0x000000000000794d */ /* 0x000fea0003800000 */
.L_x_0:
[----:B------:R-:W-:-:S00]  /*0120*/  BRA `(.L_x_0) ;  /* 0xfffffffc00fc7947 */ /* 0x000fc0000383ffff */
[----:B------:R-:W-:-:S00]  /*0130*/  NOP ;  /* 0x0000000000007918 */ /* 0x000fc00000000000 */
        /* <DEDUP_REMOVED lines=12> */
.L_x_1:


//--------------------- .nv.constant0.triton_poi_fused_cat_0 --------------------------
	.section	.nv.constant0.triton_poi_fused_cat_0,"a",@progbits
	.sectionflags	@""
	.align	4
.nv.constant0.triton_poi_fused_cat_0:
	.zero		540
